	.headerflags	@"EF_CUDA_TEXMODE_UNIFIED EF_CUDA_64BIT_ADDRESS EF_CUDA_ACCELERATORS EF_CUDA_SM90 EF_CUDA_VIRTUAL_SM(EF_CUDA_SM90)"
	.elftype	@"ET_EXEC"


//--------------------- .nv.info                  --------------------------
	.section	.nv.info,"",@"SHT_CUDA_INFO"
	.align	4


	//----- nvinfo : EIATTR_REGCOUNT
	.align		4
        /*0000*/ 	.byte	0x04, 0x2f
        /*0002*/ 	.short	(.L_1 - .L_0)
	.align		4
.L_0:
        /*0004*/ 	.word	index@(triton_poi_fused_avg_pool2d_49)
        /*0008*/ 	.word	0x00000020


	//----- nvinfo : EIATTR_MIN_STACK_SIZE
	.align		4
.L_1:
        /*000c*/ 	.byte	0x04, 0x12
        /*000e*/ 	.short	(.L_3 - .L_2)
	.align		4
.L_2:
        /*0010*/ 	.word	index@(triton_poi_fused_avg_pool2d_49)
        /*0014*/ 	.word	0x00000000


	//----- nvinfo : EIATTR_FRAME_SIZE
	.align		4
.L_3:
        /*0018*/ 	.byte	0x04, 0x11
        /*001a*/ 	.short	(.L_5 - .L_4)
	.align		4
.L_4:
        /*001c*/ 	.word	index@(triton_poi_fused_avg_pool2d_49)
        /*0020*/ 	.word	0x00000000


	//----- nvinfo : EIATTR_MIN_STACK_SIZE
	.align		4
.L_5:
        /*0024*/ 	.byte	0x04, 0x12
        /*0026*/ 	.short	(.L_7 - .L_6)
	.align		4
.L_6:
        /*0028*/ 	.word	index@(triton_poi_fused_avg_pool2d_49)
        /*002c*/ 	.word	0x00000000
.L_7:


//--------------------- .nv.info.triton_poi_fused_avg_pool2d_49 --------------------------
	.section	.nv.info.triton_poi_fused_avg_pool2d_49,"",@"SHT_CUDA_INFO"
	.sectionflags	@""
	.align	4


	//----- nvinfo : EIATTR_CUDA_API_VERSION
	.align		4
        /*0000*/ 	.byte	0x04, 0x37
        /*0002*/ 	.short	(.L_9 - .L_8)
.L_8:
        /*0004*/ 	.word	0x0000007c


	//----- nvinfo : EIATTR_KPARAM_INFO
	.align		4
.L_9:
        /*0008*/ 	.byte	0x04, 0x17
        /*000a*/ 	.short	(.L_11 - .L_10)
.L_10:
        /*000c*/ 	.word	0x00000000
        /*0010*/ 	.short	0x0002
        /*0012*/ 	.short	0x0010
        /*0014*/ 	.byte	0x00, 0xf0, 0x11, 0x00


	//----- nvinfo : EIATTR_KPARAM_INFO
	.align		4
.L_11:
        /*0018*/ 	.byte	0x04, 0x17
        /*001a*/ 	.short	(.L_13 - .L_12)
.L_12:
        /*001c*/ 	.word	0x00000000
        /*0020*/ 	.short	0x0001
        /*0022*/ 	.short	0x0008
        /*0024*/ 	.byte	0x00, 0xf4, 0x21, 0x00


	//----- nvinfo : EIATTR_KPARAM_INFO
	.align		4
.L_13:
        /*0028*/ 	.byte	0x04, 0x17
        /*002a*/ 	.short	(.L_15 - .L_14)
.L_14:
        /*002c*/ 	.word	0x00000000
        /*0030*/ 	.short	0x0000
        /*0032*/ 	.short	0x0000
        /*0034*/ 	.byte	0x00, 0xf4, 0x21, 0x00


	//----- nvinfo : EIATTR_SPARSE_MMA_MASK
	.align		4
.L_15:
        /*0038*/ 	.byte	0x03, 0x50
        /*003a*/ 	.short	0x0000


	//----- nvinfo : EIATTR_MAXREG_COUNT
	.align		4
        /*003c*/ 	.byte	0x03, 0x1b
        /*003e*/ 	.short	0x00ff


	//----- nvinfo : EIATTR_EXIT_INSTR_OFFSETS
	.align		4
        /*0040*/ 	.byte	0x04, 0x1c
        /*0042*/ 	.short	(.L_17 - .L_16)


	//   ....[0]....
.L_16:
        /*0044*/ 	.word	0x000008e0


	//----- nvinfo : EIATTR_REQNTID
	.align		4
.L_17:
        /*0048*/ 	.byte	0x04, 0x10
        /*004a*/ 	.short	(.L_19 - .L_18)
.L_18:
        /*004c*/ 	.word	0x00000100
        /*0050*/ 	.word	0x00000001
        /*0054*/ 	.word	0x00000001


	//----- nvinfo : EIATTR_CBANK_PARAM_SIZE
	.align		4
.L_19:
        /*0058*/ 	.byte	0x03, 0x19
        /*005a*/ 	.short	0x0014


	//----- nvinfo : EIATTR_PARAM_CBANK
	.align		4
        /*005c*/ 	.byte	0x04, 0x0a
        /*005e*/ 	.short	(.L_21 - .L_20)
	.align		4
.L_20:
        /*0060*/ 	.word	index@(.nv.constant0.triton_poi_fused_avg_pool2d_49)
        /*0064*/ 	.short	0x0210
        /*0066*/ 	.short	0x0014


	//----- nvinfo : EIATTR_SW_WAR
	.align		4
.L_21:
        /*0068*/ 	.byte	0x04, 0x36
        /*006a*/ 	.short	(.L_23 - .L_22)
.L_22:
        /*006c*/ 	.word	0x00000008
.L_23:


//--------------------- .nv.callgraph             --------------------------
	.section	.nv.callgraph,"",@"SHT_CUDA_CALLGRAPH"
	.align	4
	.sectionentsize	8
	.align		4
        /*0000*/ 	.word	0x00000000
	.align		4
        /*0004*/ 	.word	0xffffffff
	.align		4
        /*0008*/ 	.word	0x00000000
	.align		4
        /*000c*/ 	.word	0xfffffffe
	.align		4
        /*0010*/ 	.word	0x00000000
	.align		4
        /*0014*/ 	.word	0xfffffffd
	.align		4
        /*0018*/ 	.word	0x00000000
	.align		4
        /*001c*/ 	.word	0xfffffffc


//--------------------- .text.triton_poi_fused_avg_pool2d_49 --------------------------
	.section	.text.triton_poi_fused_avg_pool2d_49,"ax",@progbits
	.align	128
        .global         triton_poi_fused_avg_pool2d_49
        .type           triton_poi_fused_avg_pool2d_49,@function
        .size           triton_poi_fused_avg_pool2d_49,(.L_x_1 - triton_poi_fused_avg_pool2d_49)
        .other          triton_poi_fused_avg_pool2d_49,@"STO_CUDA_ENTRY STV_DEFAULT"
triton_poi_fused_avg_pool2d_49:
.text.triton_poi_fused_avg_pool2d_49:
[----:B------:R-:W-:Y:S01]  /*0000*/  LDC R1, c[0x0][0x28] ;  /* 0x00000a00ff017b82 */ /* 0x000fe20000000800 */
[----:B------:R-:W1:Y:S07]  /*0010*/  S2R R0, SR_TID.X ;  /* 0x0000000000007919 */ /* 0x000e6e0000002100 */
[----:B------:R-:W2:Y:S01]  /*0020*/  LDC.64 R2, c[0x0][0x210] ;  /* 0x00008400ff027b82 */ /* 0x000ea20000000a00 */
[----:B------:R-:W-:Y:S01]  /*0030*/  CS2R R12, SRZ ;  /* 0x00000000000c7805 */ /* 0x000fe2000001ff00 */
[----:B------:R-:W-:Y:S01]  /*0040*/  ULDC.64 UR4, c[0x0][0x208] ;  /* 0x0000820000047ab9 */ /* 0x000fe20000000a00 */
[----:B------:R-:W3:Y:S01]  /*0050*/  S2R R25, SR_CTAID.X ;  /* 0x0000000000197919 */ /* 0x000ee20000002500 */
[----:B-1----:R-:W-:-:S05]  /*0060*/  IMAD.SHL.U32 R0, R0, 0x2, RZ ;  /* 0x0000000200007824 */ /* 0x002fca00078e00ff */
[----:B------:R-:W-:-:S05]  /*0070*/  LOP3.LUT R0, R0, 0x1fe, RZ, 0xc0, !PT ;  /* 0x000001fe00007812 */ /* 0x000fca00078ec0ff */
[----:B---3--:R-:W-:-:S04]  /*0080*/  IMAD R25, R25, 0x200, R0 ;  /* 0x0000020019197824 */ /* 0x008fc800078e0200 */
[----:B------:R-:W-:-:S04]  /*0090*/  IMAD.HI R0, R25, 0x66666667, RZ ;  /* 0x6666666719007827 */ /* 0x000fc800078e02ff */
[----:B------:R-:W-:Y:S01]  /*00a0*/  VIADD R9, R25, 0xffffd300 ;  /* 0xffffd30019097836 */ /* 0x000fe20000000000 */
[----:B------:R-:W-:-:S03]  /*00b0*/  SHF.R.U32.HI R5, RZ, 0x1f, R0 ;  /* 0x0000001fff057819 */ /* 0x000fc60000011600 */
[----:B--2---:R-:W-:Y:S01]  /*00c0*/  IMAD.WIDE R8, R9, 0x4, R2 ;  /* 0x0000000409087825 */ /* 0x004fe200078e0202 */
[CC--:B------:R-:W-:Y:S02]  /*00d0*/  LEA.HI.SX32 R27, R0.reuse, R5.reuse, 0x17 ;  /* 0x00000005001b7211 */ /* 0x0c0fe400078fbaff */
[----:B------:R-:W-:Y:S02]  /*00e0*/  LEA.HI.SX32 R0, R0, R5, 0x14 ;  /* 0x0000000500007211 */ /* 0x000fe400078fa2ff */
[----:B------:R-:W-:Y:S02]  /*00f0*/  LEA.HI R4, R27, R27, RZ, 0x3 ;  /* 0x0000001b1b047211 */ /* 0x000fe400078f18ff */
[----:B------:R-:W-:Y:S02]  /*0100*/  LEA.HI R5, R0, R0, RZ, 0x3 ;  /* 0x0000000000057211 */ /* 0x000fe400078f18ff */
[----:B------:R-:W-:Y:S02]  /*0110*/  LOP3.LUT R4, R4, 0xfffffff8, RZ, 0xc0, !PT ;  /* 0xfffffff804047812 */ /* 0x000fe400078ec0ff */
[----:B------:R-:W-:-:S03]  /*0120*/  LOP3.LUT R5, R5, 0xfffffff8, RZ, 0xc0, !PT ;  /* 0xfffffff805057812 */ /* 0x000fc600078ec0ff */
[----:B------:R-:W-:Y:S02]  /*0130*/  IMAD.IADD R27, R27, 0x1, -R4 ;  /* 0x000000011b1b7824 */ /* 0x000fe400078e0a04 */
[----:B------:R-:W-:-:S03]  /*0140*/  IMAD.IADD R0, R0, 0x1, -R5 ;  /* 0x0000000100007824 */ /* 0x000fc600078e0a05 */
[----:B------:R-:W-:-:S04]  /*0150*/  ISETP.GT.AND P1, PT, R27, RZ, PT ;  /* 0x000000ff1b00720c */ /* 0x000fc80003f24270 */
[----:B------:R-:W-:Y:S02]  /*0160*/  ISETP.GT.AND P3, PT, R0, RZ, P1 ;  /* 0x000000ff0000720c */ /* 0x000fe40000f64270 */
[----:B------:R-:W-:-:S04]  /*0170*/  ISETP.GT.AND P0, PT, R27, -0x1, PT ;  /* 0xffffffff1b00780c */ /* 0x000fc80003f04270 */
[----:B------:R-:W-:-:S07]  /*0180*/  ISETP.GT.AND P0, PT, R0, RZ, P0 ;  /* 0x000000ff0000720c */ /* 0x000fce0000704270 */
[----:B------:R1:W2:Y:S01]  /*0190*/  @P3 LDG.E.64 R12, desc[UR4][R8.64] ;  /* 0x00000004080c3981 */ /* 0x0002a2000c1e1b00 */
[----:B------:R-:W-:Y:S01]  /*01a0*/  VIADD R11, R25, 0xffffd800 ;  /* 0xffffd800190b7836 */ /* 0x000fe20000000000 */
[----:B------:R-:W-:-:S03]  /*01b0*/  CS2R R4, SRZ ;  /* 0x0000000000047805 */ /* 0x000fc6000001ff00 */
[----:B------:R-:W-:-:S05]  /*01c0*/  IMAD.WIDE R10, R11, 0x4, R2 ;  /* 0x000000040b0a7825 */ /* 0x000fca00078e0202 */
[----:B------:R3:W4:Y:S01]  /*01d0*/  @P0 LDG.E.64 R4, desc[UR4][R10.64] ;  /* 0x000000040a040981 */ /* 0x000722000c1e1b00 */
[C---:B------:R-:W-:Y:S01]  /*01e0*/  ISETP.GT.AND P1, PT, R0.reuse, -0x1, P1 ;  /* 0xffffffff0000780c */ /* 0x040fe20000f24270 */
[C---:B------:R-:W-:Y:S01]  /*01f0*/  VIADD R29, R0.reuse, 0x1 ;  /* 0x00000001001d7836 */ /* 0x040fe20000000000 */
[----:B-1----:R-:W-:Y:S01]  /*0200*/  CS2R R8, SRZ ;  /* 0x0000000000087805 */ /* 0x002fe2000001ff00 */
[----:B------:R-:W-:Y:S01]  /*0210*/  VIADD R19, R25, 0xfffffb00 ;  /* 0xfffffb0019137836 */ /* 0x000fe20000000000 */
[----:B------:R-:W-:Y:S01]  /*0220*/  LOP3.LUT R6, R0, R27, RZ, 0xfc, !PT ;  /* 0x0000001b00067212 */ /* 0x000fe200078efcff */
[----:B------:R-:W-:Y:S02]  /*0230*/  VIADD R24, R27, 0x1 ;  /* 0x000000011b187836 */ /* 0x000fe40000000000 */
[----:B------:R-:W-:Y:S01]  /*0240*/  IMAD.WIDE R18, R19, 0x4, R2 ;  /* 0x0000000413127825 */ /* 0x000fe200078e0202 */
[----:B------:R-:W-:Y:S02]  /*0250*/  ISETP.GT.AND P4, PT, R6, -0x1, PT ;  /* 0xffffffff0600780c */ /* 0x000fe40003f84270 */
[----:B------:R-:W-:-:S02]  /*0260*/  CS2R R14, SRZ ;  /* 0x00000000000e7805 */ /* 0x000fc4000001ff00 */
[----:B------:R-:W-:Y:S01]  /*0270*/  ISETP.GE.U32.AND P2, PT, R24, 0x8, PT ;  /* 0x000000081800780c */ /* 0x000fe20003f46070 */
[C-C-:B------:R-:W-:Y:S01]  /*0280*/  IMAD.WIDE R16, R25.reuse, 0x4, R2.reuse ;  /* 0x0000000419107825 */ /* 0x140fe200078e0202 */
[----:B------:R-:W-:Y:S01]  /*0290*/  CS2R R6, SRZ ;  /* 0x0000000000067805 */ /* 0x000fe2000001ff00 */
[----:B------:R1:W5:Y:S01]  /*02a0*/  @P1 LDG.E.64 R8, desc[UR4][R18.64] ;  /* 0x0000000412081981 */ /* 0x000362000c1e1b00 */
[C---:B------:R-:W-:Y:S01]  /*02b0*/  ISETP.GT.AND P5, PT, R0.reuse, RZ, !P2 ;  /* 0x000000ff0000720c */ /* 0x040fe200057a4270 */
[C---:B------:R-:W-:Y:S01]  /*02c0*/  VIADD R23, R25.reuse, 0xffffdd00 ;  /* 0xffffdd0019177836 */ /* 0x040fe20000000000 */
[----:B------:R-:W-:Y:S01]  /*02d0*/  ISETP.GT.AND P2, PT, R0, -0x1, !P2 ;  /* 0xffffffff0000780c */ /* 0x000fe20005744270 */
[----:B------:R-:W-:Y:S01]  /*02e0*/  VIADD R21, R25, 0x500 ;  /* 0x0000050019157836 */ /* 0x000fe20000000000 */
[----:B---3--:R-:W-:Y:S01]  /*02f0*/  CS2R R10, SRZ ;  /* 0x00000000000a7805 */ /* 0x008fe2000001ff00 */
[----:B------:R-:W-:-:S04]  /*0300*/  IMAD.WIDE R22, R23, 0x4, R2 ;  /* 0x0000000417167825 */ /* 0x000fc800078e0202 */
[----:B-1----:R-:W-:Y:S02]  /*0310*/  VIADD R19, R25, 0x2300 ;  /* 0x0000230019137836 */ /* 0x002fe40000000000 */
[--C-:B------:R-:W-:Y:S02]  /*0320*/  IMAD.WIDE R20, R21, 0x4, R2.reuse ;  /* 0x0000000415147825 */ /* 0x100fe400078e0202 */
[----:B------:R1:W3:Y:S02]  /*0330*/  @P5 LDG.E.64 R6, desc[UR4][R22.64] ;  /* 0x0000000416065981 */ /* 0x0002e4000c1e1b00 */
[----:B------:R-:W-:Y:S02]  /*0340*/  IMAD.WIDE R18, R19, 0x4, R2 ;  /* 0x0000000413127825 */ /* 0x000fe400078e0202 */
[----:B------:R1:W3:Y:S02]  /*0350*/  @P2 LDG.E.64 R10, desc[UR4][R20.64] ;  /* 0x00000004140a2981 */ /* 0x0002e4000c1e1b00 */
[----:B-1----:R-:W-:Y:S01]  /*0360*/  VIADD R23, R25, 0x2800 ;  /* 0x0000280019177836 */ /* 0x002fe20000000000 */
[----:B0-----:R-:W-:-:S03]  /*0370*/  CS2R R20, SRZ ;  /* 0x0000000000147805 */ /* 0x001fc6000001ff00 */
[----:B------:R-:W-:Y:S01]  /*0380*/  IMAD.WIDE R22, R23, 0x4, R2 ;  /* 0x0000000417167825 */ /* 0x000fe200078e0202 */
[----:B------:R-:W-:Y:S02]  /*0390*/  LOP3.LUT R24, R29, R24, RZ, 0xfc, !PT ;  /* 0x000000181d187212 */ /* 0x000fe400078efcff */
[----:B--2---:R-:W-:Y:S02]  /*03a0*/  SEL R26, R12, RZ, P3 ;  /* 0x000000ff0c1a7207 */ /* 0x004fe40001800000 */
[----:B------:R-:W-:Y:S02]  /*03b0*/  SEL R28, R13, RZ, P3 ;  /* 0x000000ff0d1c7207 */ /* 0x000fe40001800000 */
[----:B------:R-:W-:-:S04]  /*03c0*/  ISETP.GE.U32.AND P3, PT, R29, 0x8, PT ;  /* 0x000000081d00780c */ /* 0x000fc80003f66070 */
[----:B------:R-:W-:Y:S02]  /*03d0*/  ISETP.GT.AND P6, PT, R27, RZ, !P3 ;  /* 0x000000ff1b00720c */ /* 0x000fe40005fc4270 */
[----:B------:R-:W-:Y:S02]  /*03e0*/  CS2R R12, SRZ ;  /* 0x00000000000c7805 */ /* 0x000fe4000001ff00 */
[----:B----4-:R-:W-:Y:S02]  /*03f0*/  SEL R4, R4, RZ, P0 ;  /* 0x000000ff04047207 */ /* 0x010fe40000000000 */
[----:B------:R-:W-:Y:S02]  /*0400*/  SEL R5, R5, RZ, P0 ;  /* 0x000000ff05057207 */ /* 0x000fe40000000000 */
[C---:B------:R-:W-:Y:S01]  /*0410*/  ISETP.GT.AND P0, PT, R27.reuse, 0x1, PT ;  /* 0x000000011b00780c */ /* 0x040fe20003f04270 */
[----:B------:R0:W2:Y:S04]  /*0420*/  @P4 LDG.E.64 R12, desc[UR4][R16.64] ;  /* 0x00000004100c4981 */ /* 0x0000a8000c1e1b00 */
[----:B------:R1:W4:Y:S01]  /*0430*/  @P6 LDG.E.64 R14, desc[UR4][R18.64] ;  /* 0x00000004120e6981 */ /* 0x000322000c1e1b00 */
[----:B0-----:R-:W-:-:S02]  /*0440*/  VIADD R16, R27, 0x2 ;  /* 0x000000021b107836 */ /* 0x001fc40000000000 */
[----:B-1----:R-:W-:-:S05]  /*0450*/  VIADD R18, R27, 0xffffffff ;  /* 0xffffffff1b127836 */ /* 0x002fca0000000000 */
[----:B------:R-:W-:Y:S02]  /*0460*/  SEL R18, R18, RZ, P0 ;  /* 0x000000ff12127207 */ /* 0x000fe40000000000 */
[C---:B------:R-:W-:Y:S02]  /*0470*/  ISETP.GE.AND P0, PT, R27.reuse, 0x6, PT ;  /* 0x000000061b00780c */ /* 0x040fe40003f06270 */
[C---:B------:R-:W-:Y:S02]  /*0480*/  ISETP.GT.AND P3, PT, R27.reuse, -0x1, !P3 ;  /* 0xffffffff1b00780c */ /* 0x040fe40005f64270 */
[----:B------:R-:W-:Y:S02]  /*0490*/  SEL R16, R16, RZ, !P0 ;  /* 0x000000ff10107207 */ /* 0x000fe40004000000 */
[----:B------:R-:W-:-:S03]  /*04a0*/  ISETP.GT.AND P0, PT, R27, 0x5, PT ;  /* 0x000000051b00780c */ /* 0x000fc60003f04270 */
[----:B------:R-:W-:-:S06]  /*04b0*/  VIADD R19, R16, 0x8 ;  /* 0x0000000810137836 */ /* 0x000fcc0000000000 */
[----:B------:R0:W4:Y:S04]  /*04c0*/  @P3 LDG.E.64 R20, desc[UR4][R22.64] ;  /* 0x0000000416143981 */ /* 0x000128000c1e1b00 */
[----:B------:R-:W-:Y:S01]  /*04d0*/  @!P0 IMAD.MOV R19, RZ, RZ, R16 ;  /* 0x000000ffff138224 */ /* 0x000fe200078e0210 */
[C---:B------:R-:W-:Y:S01]  /*04e0*/  ISETP.GT.AND P0, PT, R0.reuse, 0x1, PT ;  /* 0x000000010000780c */ /* 0x040fe20003f04270 */
[C---:B0-----:R-:W-:Y:S02]  /*04f0*/  VIADD R22, R0.reuse, 0xffffffff ;  /* 0xffffffff00167836 */ /* 0x041fe40000000000 */
[----:B------:R-:W-:-:S03]  /*0500*/  VIADD R16, R0, 0x2 ;  /* 0x0000000200107836 */ /* 0x000fc60000000000 */
[----:B------:R-:W-:Y:S02]  /*0510*/  SEL R22, R22, RZ, P0 ;  /* 0x000000ff16167207 */ /* 0x000fe40000000000 */
[----:B------:R-:W-:-:S04]  /*0520*/  ISETP.GE.AND P0, PT, R0, 0x6, PT ;  /* 0x000000060000780c */ /* 0x000fc80003f06270 */
[----:B------:R-:W-:Y:S02]  /*0530*/  SEL R16, R16, RZ, !P0 ;  /* 0x000000ff10107207 */ /* 0x000fe40004000000 */
[----:B------:R-:W-:-:S03]  /*0540*/  ISETP.GT.AND P0, PT, R0, 0x5, PT ;  /* 0x000000050000780c */ /* 0x000fc60003f04270 */
[----:B------:R-:W-:Y:S02]  /*0550*/  VIADD R0, R16, 0x8 ;  /* 0x0000000810007836 */ /* 0x000fe40000000000 */
[----:B------:R-:W-:-:S08]  /*0560*/  VIADD R17, R25, 0x2d00 ;  /* 0x00002d0019117836 */ /* 0x000fd00000000000 */
[----:B------:R-:W-:Y:S01]  /*0570*/  @!P0 IMAD.MOV R0, RZ, RZ, R16 ;  /* 0x000000ffff008224 */ /* 0x000fe200078e0210 */
[----:B------:R-:W-:Y:S01]  /*0580*/  ISETP.GE.U32.AND P0, PT, R24, 0x8, PT ;  /* 0x000000081800780c */ /* 0x000fe20003f06070 */
[----:B------:R-:W-:Y:S01]  /*0590*/  IMAD.WIDE R2, R17, 0x4, R2 ;  /* 0x0000000411027825 */ /* 0x000fe200078e0202 */
[----:B------:R-:W-:-:S11]  /*05a0*/  CS2R R16, SRZ ;  /* 0x0000000000107805 */ /* 0x000fd6000001ff00 */
[----:B------:R0:W4:Y:S01]  /*05b0*/  @!P0 LDG.E.64 R16, desc[UR4][R2.64] ;  /* 0x0000000402108981 */ /* 0x000122000c1e1b00 */
[----:B------:R-:W-:Y:S02]  /*05c0*/  IMAD R23, R18, R22, RZ ;  /* 0x0000001612177224 */ /* 0x000fe400078e02ff */
[----:B------:R-:W-:Y:S02]  /*05d0*/  IMAD R27, R22, R19, RZ ;  /* 0x00000013161b7224 */ /* 0x000fe400078e02ff */
[-C--:B------:R-:W-:Y:S02]  /*05e0*/  IMAD R19, R19, R0.reuse, R23 ;  /* 0x0000000013137224 */ /* 0x080fe400078e0217 */
[----:B------:R-:W-:Y:S01]  /*05f0*/  IMAD R0, R18, R0, R27 ;  /* 0x0000000012007224 */ /* 0x000fe200078e021b */
[----:B---3--:R-:W-:Y:S01]  /*0600*/  SEL R6, R6, RZ, P5 ;  /* 0x000000ff06067207 */ /* 0x008fe20002800000 */
[----:B------:R-:W-:Y:S01]  /*0610*/  FADD R28, R28, R5 ;  /* 0x000000051c1c7221 */ /* 0x000fe20000000000 */
[----:B------:R-:W-:Y:S01]  /*0620*/  SEL R7, R7, RZ, P5 ;  /* 0x000000ff07077207 */ /* 0x000fe20002800000 */
[----:B------:R-:W-:-:S02]  /*0630*/  IMAD.IADD R0, R19, 0x1, -R0 ;  /* 0x0000000113007824 */ /* 0x000fc400078e0a00 */
[----:B------:R-:W-:Y:S01]  /*0640*/  FADD R23, R26, R4 ;  /* 0x000000041a177221 */ /* 0x000fe20000000000 */
[----:B-----5:R-:W-:Y:S01]  /*0650*/  SEL R8, R8, RZ, P1 ;  /* 0x000000ff08087207 */ /* 0x020fe20000800000 */
[----:B0-----:R-:W0:Y:S01]  /*0660*/  LDC.64 R2, c[0x0][0x218] ;  /* 0x00008600ff027b82 */ /* 0x001e220000000a00 */
[----:B------:R-:W-:Y:S02]  /*0670*/  I2FP.F32.S32 R0, R0 ;  /* 0x0000000000007245 */ /* 0x000fe40000201400 */
[----:B------:R-:W-:Y:S02]  /*0680*/  SEL R9, R9, RZ, P1 ;  /* 0x000000ff09097207 */ /* 0x000fe40000800000 */
[----:B------:R-:W-:Y:S01]  /*0690*/  FSETP.GT.AND P1, PT, |R0|, 8.50705917302346158658e+37, PT ;  /* 0x7e8000000000780b */ /* 0x000fe20003f24200 */
[----:B------:R-:W-:Y:S01]  /*06a0*/  FADD R23, R23, R6 ;  /* 0x0000000617177221 */ /* 0x000fe20000000000 */
[----:B------:R-:W-:Y:S01]  /*06b0*/  FADD R28, R28, R7 ;  /* 0x000000071c1c7221 */ /* 0x000fe20000000000 */
[----:B------:R-:W-:-:S02]  /*06c0*/  SEL R10, R10, RZ, P2 ;  /* 0x000000ff0a0a7207 */ /* 0x000fc40001000000 */
[----:B------:R-:W-:Y:S02]  /*06d0*/  SEL R11, R11, RZ, P2 ;  /* 0x000000ff0b0b7207 */ /* 0x000fe40001000000 */
[----:B------:R-:W-:Y:S01]  /*06e0*/  FSETP.GEU.AND P2, PT, |R0|, 1.175494350822287508e-38, PT ;  /* 0x008000000000780b */ /* 0x000fe20003f4e200 */
[----:B------:R-:W-:Y:S01]  /*06f0*/  FADD R23, R23, R8 ;  /* 0x0000000817177221 */ /* 0x000fe20000000000 */
[----:B------:R-:W-:-:S04]  /*0700*/  FADD R28, R28, R9 ;  /* 0x000000091c1c7221 */ /* 0x000fc80000000000 */
[----:B------:R-:W-:-:S07]  /*0710*/  @P1 FMUL R0, R0, 0.25 ;  /* 0x3e80000000001820 */ /* 0x000fce0000400000 */
[----:B------:R-:W-:-:S06]  /*0720*/  @!P2 FMUL R0, R0, 16777216 ;  /* 0x4b8000000000a820 */ /* 0x000fcc0000400000 */
[----:B------:R-:W1:Y:S01]  /*0730*/  MUFU.RCP R0, R0 ;  /* 0x0000000000007308 */ /* 0x000e620000001000 */
[----:B0-----:R-:W-:Y:S01]  /*0740*/  IMAD.WIDE R2, R25, 0x4, R2 ;  /* 0x0000000419027825 */ /* 0x001fe200078e0202 */
[----:B--2---:R-:W-:Y:S02]  /*0750*/  SEL R12, R12, RZ, P4 ;  /* 0x000000ff0c0c7207 */ /* 0x004fe40002000000 */
[----:B------:R-:W-:-:S03]  /*0760*/  SEL R13, R13, RZ, P4 ;  /* 0x000000ff0d0d7207 */ /* 0x000fc60002000000 */
[----:B------:R-:W-:Y:S02]  /*0770*/  FADD R23, R23, R12 ;  /* 0x0000000c17177221 */ /* 0x000fe40000000000 */
[----:B------:R-:W-:Y:S01]  /*0780*/  FADD R28, R28, R13 ;  /* 0x0000000d1c1c7221 */ /* 0x000fe20000000000 */
[----:B----4-:R-:W-:Y:S01]  /*0790*/  SEL R14, R14, RZ, P6 ;  /* 0x000000ff0e0e7207 */ /* 0x010fe20003000000 */
[----:B------:R-:W-:Y:S01]  /*07a0*/  FADD R23, R23, R10 ;  /* 0x0000000a17177221 */ /* 0x000fe20000000000 */
[----:B------:R-:W-:Y:S01]  /*07b0*/  SEL R15, R15, RZ, P6 ;  /* 0x000000ff0f0f7207 */ /* 0x000fe20003000000 */
[----:B------:R-:W-:Y:S02]  /*07c0*/  FADD R28, R28, R11 ;  /* 0x0000000b1c1c7221 */ /* 0x000fe40000000000 */
[----:B------:R-:W-:Y:S02]  /*07d0*/  FADD R23, R23, R14 ;  /* 0x0000000e17177221 */ /* 0x000fe40000000000 */
[----:B------:R-:W-:Y:S01]  /*07e0*/  FADD R28, R28, R15 ;  /* 0x0000000f1c1c7221 */ /* 0x000fe20000000000 */
[----:B------:R-:W-:-:S02]  /*07f0*/  SEL R20, R20, RZ, P3 ;  /* 0x000000ff14147207 */ /* 0x000fc40001800000 */
[----:B------:R-:W-:-:S03]  /*0800*/  SEL R21, R21, RZ, P3 ;  /* 0x000000ff15157207 */ /* 0x000fc60001800000 */
[----:B------:R-:W-:Y:S02]  /*0810*/  FADD R23, R23, R20 ;  /* 0x0000001417177221 */ /* 0x000fe40000000000 */
[----:B------:R-:W-:Y:S01]  /*0820*/  FADD R28, R28, R21 ;  /* 0x000000151c1c7221 */ /* 0x000fe20000000000 */
[----:B------:R-:W-:Y:S02]  /*0830*/  SEL R16, R16, RZ, !P0 ;  /* 0x000000ff10107207 */ /* 0x000fe40004000000 */
[----:B------:R-:W-:-:S03]  /*0840*/  SEL R17, R17, RZ, !P0 ;  /* 0x000000ff11117207 */ /* 0x000fc60004000000 */
[----:B------:R-:W-:Y:S02]  /*0850*/  FADD R16, R23, R16 ;  /* 0x0000001017107221 */ /* 0x000fe40000000000 */
[----:B------:R-:W-:Y:S02]  /*0860*/  FADD R17, R28, R17 ;  /* 0x000000111c117221 */ /* 0x000fe40000000000 */
[----:B------:R-:W-:Y:S02]  /*0870*/  @P1 FMUL R16, R16, 0.25 ;  /* 0x3e80000010101820 */ /* 0x000fe40000400000 */
[----:B------:R-:W-:Y:S02]  /*0880*/  @P1 FMUL R17, R17, 0.25 ;  /* 0x3e80000011111820 */ /* 0x000fe40000400000 */
[----:B------:R-:W-:Y:S02]  /*0890*/  @!P2 FMUL R16, R16, 16777216 ;  /* 0x4b8000001010a820 */ /* 0x000fe40000400000 */
[----:B------:R-:W-:-:S02]  /*08a0*/  @!P2 FMUL R17, R17, 16777216 ;  /* 0x4b8000001111a820 */ /* 0x000fc40000400000 */
[C---:B-1----:R-:W-:Y:S02]  /*08b0*/  FMUL R16, R0.reuse, R16 ;  /* 0x0000001000107220 */ /* 0x042fe40000400000 */
[----:B------:R-:W-:-:S05]  /*08c0*/  FMUL R17, R0, R17 ;  /* 0x0000001100117220 */ /* 0x000fca0000400000 */
[----:B------:R-:W-:Y:S01]  /*08d0*/  STG.E.64 desc[UR4][R2.64], R16 ;  /* 0x0000001002007986 */ /* 0x000fe2000c101b04 */
[----:B------:R-:W-:Y:S05]  /*08e0*/  EXIT ;  /* 0x000000000000794d */ /* 0x000fea0003800000 */
.L_x_0:
[----:B------:R-:W-:-:S00]  /*08f0*/  BRA `(.L_x_0) ;  /* 0xfffffffc00fc7947 */ /* 0x000fc0000383ffff */
[----:B------:R-:W-:-:S00]  /*0900*/  NOP ;  /* 0x0000000000007918 */ /* 0x000fc00000000000 */
[----:B------:R-:W-:-:S00]  /*0910*/  NOP ;  /* 0x0000000000007918 */ /* 0x000fc00000000000 */
[----:B------:R-:W-:-:S00]  /*0920*/  NOP ;  /* 0x0000000000007918 */ /* 0x000fc00000000000 */
[----:B------:R-:W-:-:S00]  /*0930*/  NOP ;  /* 0x0000000000007918 */ /* 0x000fc00000000000 */
[----:B------:R-:W-:-:S00]  /*0940*/  NOP ;  /* 0x0000000000007918 */ /* 0x000fc00000000000 */
[----:B------:R-:W-:-:S00]  /*0950*/  NOP ;  /* 0x0000000000007918 */ /* 0x000fc00000000000 */
[----:B------:R-:W-:-:S00]  /*0960*/  NOP ;  /* 0x0000000000007918 */ /* 0x000fc00000000000 */
[----:B------:R-:W-:-:S00]  /*0970*/  NOP ;  /* 0x0000000000007918 */ /* 0x000fc00000000000 */
.L_x_1:


//--------------------- .nv.constant0.triton_poi_fused_avg_pool2d_49 --------------------------
	.section	.nv.constant0.triton_poi_fused_avg_pool2d_49,"a",@progbits
	.sectionflags	@""
	.align	4
.nv.constant0.triton_poi_fused_avg_pool2d_49:
	.zero		548
